//
// Generated by NVIDIA NVVM Compiler
//
// Compiler Build ID: CL-36424714
// Cuda compilation tools, release 13.0, V13.0.88
// Based on NVVM 20.0.0
//

.version 9.0
.target sm_100
.address_size 64

	// .globl	cosine_similarity

.visible .entry cosine_similarity(
	.param .u64 .ptr .align 1 cosine_similarity_param_0,
	.param .u64 .ptr .align 1 cosine_similarity_param_1,
	.param .u64 .ptr .align 1 cosine_similarity_param_2,
	.param .u64 .ptr .align 1 cosine_similarity_param_3,
	.param .u64 .ptr .align 1 cosine_similarity_param_4,
	.param .u32 cosine_similarity_param_5
)
{
	.reg .pred 	%p<2>;
	.reg .b32 	%r<6>;
	.reg .b32 	%f<11>;
	.reg .b64 	%rd<14>;

	ld.param.u64 	%rd1, [cosine_similarity_param_0];
	ld.param.u64 	%rd2, [cosine_similarity_param_1];
	ld.param.u64 	%rd3, [cosine_similarity_param_2];
	ld.param.u64 	%rd4, [cosine_similarity_param_3];
	ld.param.u64 	%rd5, [cosine_similarity_param_4];
	ld.param.u32 	%r2, [cosine_similarity_param_5];
	mov.u32 	%r3, %ctaid.x;
	mov.u32 	%r4, %ntid.x;
	mov.u32 	%r5, %tid.x;
	mad.lo.s32 	%r1, %r3, %r4, %r5;
	setp.ge.s32 	%p1, %r1, %r2;
	@%p1 bra 	$L__BB0_2;
	cvta.to.global.u64 	%rd6, %rd1;
	cvta.to.global.u64 	%rd7, %rd2;
	cvta.to.global.u64 	%rd8, %rd3;
	cvta.to.global.u64 	%rd9, %rd4;
	cvta.to.global.u64 	%rd10, %rd5;
	mul.wide.s32 	%rd11, %r1, 4;
	add.s64 	%rd12, %rd6, %rd11;
	ld.global.f32 	%f1, [%rd12];
	add.s64 	%rd13, %rd7, %rd11;
	ld.global.f32 	%f2, [%rd13];
	mul.f32 	%f3, %f1, %f2;
	atom.global.add.f32 	%f4, [%rd8], %f3;
	ld.global.f32 	%f5, [%rd12];
	mul.f32 	%f6, %f5, %f5;
	atom.global.add.f32 	%f7, [%rd9], %f6;
	ld.global.f32 	%f8, [%rd13];
	mul.f32 	%f9, %f8, %f8;
	atom.global.add.f32 	%f10, [%rd10], %f9;
$L__BB0_2:
	ret;

}


// ===== COMPILED SASS (sm_100) =====

	.target	sm_100

	.elftype	@"ET_EXEC"


//--------------------- .note.nv.tkinfo           --------------------------
	.section	.note.nv.tkinfo,"",@"SHT_NOTE"
	.sectionflags	@"SHF_NOTE_NV_TKINFO"
	.tkinfo
        /*0018*/ 	.word	0x00000002
        /*0030*/ 	.string	""
        /*0030*/ 	.string	"ptxas"
        /*0030*/ 	.string	"Cuda compilation tools, release 13.0, V13.0.88"
        /*0030*/ 	.string	"Build cuda_13.0.r13.0/compiler.36424714_0"
        /*0030*/ 	.string	"-arch sm_100 -m 64 "



//--------------------- .note.nv.cuinfo           --------------------------
	.section	.note.nv.cuinfo,"",@"SHT_NOTE"
	.sectionflags	@"SHF_NOTE_NV_CUINFO"
        /*0018*/ 	.short	0x0002
        /*001a*/ 	.short	0x0064
        /*001c*/ 	.short	0x0082
	.zero		2


//--------------------- .nv.info                  --------------------------
	.section	.nv.info,"",@"SHT_CUDA_INFO"
	.align	4


	//----- nvinfo : EIATTR_REGCOUNT
	.align		4
        /*0000*/ 	.byte	0x04, 0x2f
        /*0002*/ 	.short	(.L_1 - .L_0)
	.align		4
.L_0:
        /*0004*/ 	.word	index@(cosine_similarity)
        /*0008*/ 	.word	0x00000014


	//----- nvinfo : EIATTR_FRAME_SIZE
	.align		4
.L_1:
        /*000c*/ 	.byte	0x04, 0x11
        /*000e*/ 	.short	(.L_3 - .L_2)
	.align		4
.L_2:
        /*0010*/ 	.word	index@(cosine_similarity)
        /*0014*/ 	.word	0x00000000


	//----- nvinfo : EIATTR_MIN_STACK_SIZE
	.align		4
.L_3:
        /*0018*/ 	.byte	0x04, 0x12
        /*001a*/ 	.short	(.L_5 - .L_4)
	.align		4
.L_4:
        /*001c*/ 	.word	index@(cosine_similarity)
        /*0020*/ 	.word	0x00000000
.L_5:


//--------------------- .nv.compat                --------------------------
	.section	.nv.compat,"",@"SHT_CUDA_COMPAT_INFO"
	.align	4
        /*0000*/ 	.byte	0x02, 0x09, 0x00, 0x00, 0x02, 0x02, 0x01, 0x00, 0x02, 0x05, 0x05, 0x00, 0x03, 0x07, 0x01, 0x01
        /*0010*/ 	.byte	0x02, 0x03, 0x00, 0x00, 0x02, 0x06, 0x01, 0x00, 0x04, 0x0b, 0x08, 0x00, 0x09, 0x00, 0x00, 0x00
        /*0020*/ 	.byte	0x00, 0x00, 0x00, 0x00


//--------------------- .nv.info.cosine_similarity --------------------------
	.section	.nv.info.cosine_similarity,"",@"SHT_CUDA_INFO"
	.sectionflags	@""
	.align	4


	//----- nvinfo : EIATTR_CUDA_API_VERSION
	.align		4
        /*0000*/ 	.byte	0x04, 0x37
        /*0002*/ 	.short	(.L_7 - .L_6)
.L_6:
        /*0004*/ 	.word	0x00000082


	//----- nvinfo : EIATTR_KPARAM_INFO
	.align		4
.L_7:
        /*0008*/ 	.byte	0x04, 0x17
        /*000a*/ 	.short	(.L_9 - .L_8)
.L_8:
        /*000c*/ 	.word	0x00000000
        /*0010*/ 	.short	0x0005
        /*0012*/ 	.short	0x0028
        /*0014*/ 	.byte	0x00, 0xf0, 0x11, 0x00


	//----- nvinfo : EIATTR_KPARAM_INFO
	.align		4
.L_9:
        /*0018*/ 	.byte	0x04, 0x17
        /*001a*/ 	.short	(.L_11 - .L_10)
.L_10:
        /*001c*/ 	.word	0x00000000
        /*0020*/ 	.short	0x0004
        /*0022*/ 	.short	0x0020
        /*0024*/ 	.byte	0x00, 0xf5, 0x21, 0x00


	//----- nvinfo : EIATTR_KPARAM_INFO
	.align		4
.L_11:
        /*0028*/ 	.byte	0x04, 0x17
        /*002a*/ 	.short	(.L_13 - .L_12)
.L_12:
        /*002c*/ 	.word	0x00000000
        /*0030*/ 	.short	0x0003
        /*0032*/ 	.short	0x0018
        /*0034*/ 	.byte	0x00, 0xf5, 0x21, 0x00


	//----- nvinfo : EIATTR_KPARAM_INFO
	.align		4
.L_13:
        /*0038*/ 	.byte	0x04, 0x17
        /*003a*/ 	.short	(.L_15 - .L_14)
.L_14:
        /*003c*/ 	.word	0x00000000
        /*0040*/ 	.short	0x0002
        /*0042*/ 	.short	0x0010
        /*0044*/ 	.byte	0x00, 0xf5, 0x21, 0x00


	//----- nvinfo : EIATTR_KPARAM_INFO
	.align		4
.L_15:
        /*0048*/ 	.byte	0x04, 0x17
        /*004a*/ 	.short	(.L_17 - .L_16)
.L_16:
        /*004c*/ 	.word	0x00000000
        /*0050*/ 	.short	0x0001
        /*0052*/ 	.short	0x0008
        /*0054*/ 	.byte	0x00, 0xf5, 0x21, 0x00


	//----- nvinfo : EIATTR_KPARAM_INFO
	.align		4
.L_17:
        /*0058*/ 	.byte	0x04, 0x17
        /*005a*/ 	.short	(.L_19 - .L_18)
.L_18:
        /*005c*/ 	.word	0x00000000
        /*0060*/ 	.short	0x0000
        /*0062*/ 	.short	0x0000
        /*0064*/ 	.byte	0x00, 0xf5, 0x21, 0x00


	//----- nvinfo : EIATTR_SPARSE_MMA_MASK
	.align		4
.L_19:
        /*0068*/ 	.byte	0x03, 0x50
        /*006a*/ 	.short	0x0000


	//----- nvinfo : EIATTR_MAXREG_COUNT
	.align		4
        /*006c*/ 	.byte	0x03, 0x1b
        /*006e*/ 	.short	0x00ff


	//----- nvinfo : EIATTR_MERCURY_ISA_VERSION
	.align		4
        /*0070*/ 	.byte	0x03, 0x5f
        /*0072*/ 	.short	0x0101


	//----- nvinfo : EIATTR_VRC_CTA_INIT_COUNT
	.align		4
        /*0074*/ 	.byte	0x02, 0x4a
	.zero		1
	.zero		1


	//----- nvinfo : EIATTR_EXIT_INSTR_OFFSETS
	.align		4
        /*0078*/ 	.byte	0x04, 0x1c
        /*007a*/ 	.short	(.L_21 - .L_20)


	//   ....[0]....
.L_20:
        /*007c*/ 	.word	0x00000070


	//   ....[1]....
        /*0080*/ 	.word	0x000001a0


	//----- nvinfo : EIATTR_CBANK_PARAM_SIZE
	.align		4
.L_21:
        /*0084*/ 	.byte	0x03, 0x19
        /*0086*/ 	.short	0x002c


	//----- nvinfo : EIATTR_PARAM_CBANK
	.align		4
        /*0088*/ 	.byte	0x04, 0x0a
        /*008a*/ 	.short	(.L_23 - .L_22)
	.align		4
.L_22:
        /*008c*/ 	.word	index@(.nv.constant0.cosine_similarity)
        /*0090*/ 	.short	0x0380
        /*0092*/ 	.short	0x002c


	//----- nvinfo : EIATTR_SW_WAR
	.align		4
.L_23:
        /*0094*/ 	.byte	0x04, 0x36
        /*0096*/ 	.short	(.L_25 - .L_24)
.L_24:
        /*0098*/ 	.word	0x00000008
.L_25:


//--------------------- .nv.callgraph             --------------------------
	.section	.nv.callgraph,"",@"SHT_CUDA_CALLGRAPH"
	.align	4
	.sectionentsize	8
	.align		4
        /*0000*/ 	.word	0x00000000
	.align		4
        /*0004*/ 	.word	0xffffffff
	.align		4
        /*0008*/ 	.word	0x00000000
	.align		4
        /*000c*/ 	.word	0xfffffffe
	.align		4
        /*0010*/ 	.word	0x00000000
	.align		4
        /*0014*/ 	.word	0xfffffffd
	.align		4
        /*0018*/ 	.word	0x00000000
	.align		4
        /*001c*/ 	.word	0xfffffffc


//--------------------- .text.cosine_similarity   --------------------------
	.section	.text.cosine_similarity,"ax",@progbits
	.align	128
        .global         cosine_similarity
        .type           cosine_similarity,@function
        .size           cosine_similarity,(.L_x_1 - cosine_similarity)
        .other          cosine_similarity,@"STO_CUDA_ENTRY STV_DEFAULT"
cosine_similarity:
.text.cosine_similarity:
[----:B------:R-:W-:Y:S01]  /*0000*/  LDC R1, c[0x0][0x37c] ;  /* 0x0000df00ff017b82 */ /* 0x000fe20000000800 */
[----:B------:R-:W0:Y:S07]  /*0010*/  S2R R0, SR_TID.X ;  /* 0x0000000000007919 */ /* 0x000e2e0000002100 */
[----:B------:R-:W0:Y:S01]  /*0020*/  S2UR UR4, SR_CTAID.X ;  /* 0x00000000000479c3 */ /* 0x000e220000002500 */
[----:B------:R-:W1:Y:S07]  /*0030*/  LDCU UR5, c[0x0][0x3a8] ;  /* 0x00007500ff0577ac */ /* 0x000e6e0008000800 */
[----:B------:R-:W0:Y:S02]  /*0040*/  LDC R7, c[0x0][0x360] ;  /* 0x0000d800ff077b82 */ /* 0x000e240000000800 */
[----:B0-----:R-:W-:-:S05]  /*0050*/  IMAD R7, R7, UR4, R0 ;  /* 0x0000000407077c24 */ /* 0x001fca000f8e0200 */
[----:B-1----:R-:W-:-:S13]  /*0060*/  ISETP.GE.AND P0, PT, R7, UR5, PT ;  /* 0x0000000507007c0c */ /* 0x002fda000bf06270 */
[----:B------:R-:W-:Y:S05]  /*0070*/  @P0 EXIT ;  /* 0x000000000000094d */ /* 0x000fea0003800000 */
[----:B------:R-:W0:Y:S01]  /*0080*/  LDC.64 R2, c[0x0][0x380] ;  /* 0x0000e000ff027b82 */ /* 0x000e220000000a00 */
[----:B------:R-:W1:Y:S07]  /*0090*/  LDCU.64 UR4, c[0x0][0x358] ;  /* 0x00006b00ff0477ac */ /* 0x000e6e0008000a00 */
[----:B------:R-:W2:Y:S01]  /*00a0*/  LDC.64 R4, c[0x0][0x388] ;  /* 0x0000e200ff047b82 */ /* 0x000ea20000000a00 */
[----:B0-----:R-:W-:-:S05]  /*00b0*/  IMAD.WIDE R2, R7, 0x4, R2 ;  /* 0x0000000407027825 */ /* 0x001fca00078e0202 */
[----:B-1----:R-:W3:Y:S01]  /*00c0*/  LDG.E R0, desc[UR4][R2.64] ;  /* 0x0000000402007981 */ /* 0x002ee2000c1e1900 */
[----:B--2---:R-:W-:-:S05]  /*00d0*/  IMAD.WIDE R4, R7, 0x4, R4 ;  /* 0x0000000407047825 */ /* 0x004fca00078e0204 */
[----:B------:R-:W3:Y:S01]  /*00e0*/  LDG.E R9, desc[UR4][R4.64] ;  /* 0x0000000404097981 */ /* 0x000ee2000c1e1900 */
[----:B------:R-:W0:Y:S01]  /*00f0*/  LDC.64 R6, c[0x0][0x390] ;  /* 0x0000e400ff067b82 */ /* 0x000e220000000a00 */
[----:B---3--:R-:W-:-:S05]  /*0100*/  FMUL R13, R0, R9 ;  /* 0x00000009000d7220 */ /* 0x008fca0000400000 */
[----:B0-----:R-:W-:Y:S04]  /*0110*/  REDG.E.ADD.F32.FTZ.RN.STRONG.GPU desc[UR4][R6.64], R13 ;  /* 0x0000000d060079a6 */ /* 0x001fe8000c12f304 */
[----:B------:R-:W2:Y:S01]  /*0120*/  LDG.E R0, desc[UR4][R2.64] ;  /* 0x0000000402007981 */ /* 0x000ea2000c1e1900 */
[----:B------:R-:W0:Y:S08]  /*0130*/  LDC.64 R8, c[0x0][0x398] ;  /* 0x0000e600ff087b82 */ /* 0x000e300000000a00 */
[----:B------:R-:W1:Y:S01]  /*0140*/  LDC.64 R10, c[0x0][0x3a0] ;  /* 0x0000e800ff0a7b82 */ /* 0x000e620000000a00 */
[----:B--2---:R-:W-:-:S05]  /*0150*/  FMUL R15, R0, R0 ;  /* 0x00000000000f7220 */ /* 0x004fca0000400000 */
[----:B0-----:R-:W-:Y:S04]  /*0160*/  REDG.E.ADD.F32.FTZ.RN.STRONG.GPU desc[UR4][R8.64], R15 ;  /* 0x0000000f080079a6 */ /* 0x001fe8000c12f304 */
[----:B------:R-:W2:Y:S02]  /*0170*/  LDG.E R0, desc[UR4][R4.64] ;  /* 0x0000000404007981 */ /* 0x000ea4000c1e1900 */
[----:B--2---:R-:W-:-:S05]  /*0180*/  FMUL R17, R0, R0 ;  /* 0x0000000000117220 */ /* 0x004fca0000400000 */
[----:B-1----:R-:W-:Y:S01]  /*0190*/  REDG.E.ADD.F32.FTZ.RN.STRONG.GPU desc[UR4][R10.64], R17 ;  /* 0x000000110a0079a6 */ /* 0x002fe2000c12f304 */
[----:B------:R-:W-:Y:S05]  /*01a0*/  EXIT ;  /* 0x000000000000794d */ /* 0x000fea0003800000 */
.L_x_0:
[----:B------:R-:W-:-:S00]  /*01b0*/  BRA `(.L_x_0) ;  /* 0xfffffffc00fc7947 */ /* 0x000fc0000383ffff */
[----:B------:R-:W-:-:S00]  /*01c0*/  NOP ;  /* 0x0000000000007918 */ /* 0x000fc00000000000 */
        /* <DEDUP_REMOVED lines=11> */
.L_x_1:


//--------------------- .nv.shared.reserved.0     --------------------------
	.section	.nv.shared.reserved.0,"aw",@nobits
	.weak		__nv_reservedSMEM_offset_0_alias
	.size		__nv_reservedSMEM_offset_0_alias, 0, 64
	.other		__nv_reservedSMEM_offset_0_alias,@"STO_CUDA_RESERVED_SHARED STV_DEFAULT"
__nv_reservedSMEM_offset_0_alias:
	.zero		0
	.zero		64


//--------------------- .nv.constant0.cosine_similarity --------------------------
	.section	.nv.constant0.cosine_similarity,"a",@progbits
	.sectionflags	@""
	.align	4
.nv.constant0.cosine_similarity:
	.zero		940


//--------------------- SYMBOLS --------------------------

	.type		.nv.reservedSmem.offset0,@object
	.size		.nv.reservedSmem.offset0,0x4
